//
// Generated by NVIDIA NVVM Compiler
//
// Compiler Build ID: CL-36424714
// Cuda compilation tools, release 13.0, V13.0.88
// Based on NVVM 20.0.0
//

.version 9.0
.target sm_100
.address_size 64

	// .globl	_Z9reductionPfS_i
// _ZZ9reductionPfS_iE10partialSum has been demoted

.visible .entry _Z9reductionPfS_i(
	.param .u64 .ptr .align 1 _Z9reductionPfS_i_param_0,
	.param .u64 .ptr .align 1 _Z9reductionPfS_i_param_1,
	.param .u32 _Z9reductionPfS_i_param_2
)
{
	.reg .pred 	%p<6>;
	.reg .b32 	%r<18>;
	.reg .b32 	%f<8>;
	.reg .b64 	%rd<11>;
	// demoted variable
	.shared .align 4 .b8 _ZZ9reductionPfS_iE10partialSum[512];
	ld.param.u64 	%rd1, [_Z9reductionPfS_i_param_0];
	ld.param.u64 	%rd2, [_Z9reductionPfS_i_param_1];
	ld.param.u32 	%r9, [_Z9reductionPfS_i_param_2];
	mov.u32 	%r1, %tid.x;
	mov.u32 	%r2, %ctaid.x;
	mov.u32 	%r17, %ntid.x;
	mul.lo.s32 	%r10, %r17, %r2;
	shl.b32 	%r11, %r10, 1;
	add.s32 	%r4, %r11, %r1;
	add.s32 	%r5, %r4, %r17;
	setp.ge.u32 	%p1, %r5, %r9;
	shl.b32 	%r12, %r1, 2;
	mov.u32 	%r13, _ZZ9reductionPfS_iE10partialSum;
	add.s32 	%r6, %r13, %r12;
	@%p1 bra 	$L__BB0_2;
	cvta.to.global.u64 	%rd3, %rd1;
	mul.wide.u32 	%rd4, %r4, 4;
	add.s64 	%rd5, %rd3, %rd4;
	ld.global.f32 	%f1, [%rd5];
	mul.wide.u32 	%rd6, %r5, 4;
	add.s64 	%rd7, %rd3, %rd6;
	ld.global.f32 	%f2, [%rd7];
	add.f32 	%f3, %f1, %f2;
	st.shared.f32 	[%r6], %f3;
	bra.uni 	$L__BB0_3;
$L__BB0_2:
	mov.b32 	%r14, 0;
	st.shared.u32 	[%r6], %r14;
$L__BB0_3:
	bar.sync 	0;
	setp.lt.u32 	%p2, %r17, 2;
	@%p2 bra 	$L__BB0_7;
$L__BB0_4:
	shr.u32 	%r8, %r17, 1;
	setp.ge.u32 	%p3, %r1, %r8;
	@%p3 bra 	$L__BB0_6;
	shl.b32 	%r15, %r8, 2;
	add.s32 	%r16, %r6, %r15;
	ld.shared.f32 	%f4, [%r16];
	ld.shared.f32 	%f5, [%r6];
	add.f32 	%f6, %f4, %f5;
	st.shared.f32 	[%r6], %f6;
$L__BB0_6:
	bar.sync 	0;
	setp.gt.u32 	%p4, %r17, 3;
	mov.u32 	%r17, %r8;
	@%p4 bra 	$L__BB0_4;
$L__BB0_7:
	setp.ne.s32 	%p5, %r1, 0;
	@%p5 bra 	$L__BB0_9;
	ld.shared.f32 	%f7, [_ZZ9reductionPfS_iE10partialSum];
	cvta.to.global.u64 	%rd8, %rd2;
	mul.wide.u32 	%rd9, %r2, 4;
	add.s64 	%rd10, %rd8, %rd9;
	st.global.f32 	[%rd10], %f7;
$L__BB0_9:
	ret;

}


// ===== COMPILED SASS (sm_100) =====

	.target	sm_100

	.elftype	@"ET_EXEC"


//--------------------- .note.nv.tkinfo           --------------------------
	.section	.note.nv.tkinfo,"",@"SHT_NOTE"
	.sectionflags	@"SHF_NOTE_NV_TKINFO"
	.tkinfo
        /*0018*/ 	.word	0x00000002
        /*0030*/ 	.string	""
        /*0030*/ 	.string	"ptxas"
        /*0030*/ 	.string	"Cuda compilation tools, release 13.0, V13.0.88"
        /*0030*/ 	.string	"Build cuda_13.0.r13.0/compiler.36424714_0"
        /*0030*/ 	.string	"-arch sm_100 -m 64 "



//--------------------- .note.nv.cuinfo           --------------------------
	.section	.note.nv.cuinfo,"",@"SHT_NOTE"
	.sectionflags	@"SHF_NOTE_NV_CUINFO"
        /*0018*/ 	.short	0x0002
        /*001a*/ 	.short	0x0064
        /*001c*/ 	.short	0x0082
	.zero		2


//--------------------- .nv.info                  --------------------------
	.section	.nv.info,"",@"SHT_CUDA_INFO"
	.align	4


	//----- nvinfo : EIATTR_REGCOUNT
	.align		4
        /*0000*/ 	.byte	0x04, 0x2f
        /*0002*/ 	.short	(.L_1 - .L_0)
	.align		4
.L_0:
        /*0004*/ 	.word	index@(_Z9reductionPfS_i)
        /*0008*/ 	.word	0x0000000e


	//----- nvinfo : EIATTR_FRAME_SIZE
	.align		4
.L_1:
        /*000c*/ 	.byte	0x04, 0x11
        /*000e*/ 	.short	(.L_3 - .L_2)
	.align		4
.L_2:
        /*0010*/ 	.word	index@(_Z9reductionPfS_i)
        /*0014*/ 	.word	0x00000000


	//----- nvinfo : EIATTR_MIN_STACK_SIZE
	.align		4
.L_3:
        /*0018*/ 	.byte	0x04, 0x12
        /*001a*/ 	.short	(.L_5 - .L_4)
	.align		4
.L_4:
        /*001c*/ 	.word	index@(_Z9reductionPfS_i)
        /*0020*/ 	.word	0x00000000
.L_5:


//--------------------- .nv.compat                --------------------------
	.section	.nv.compat,"",@"SHT_CUDA_COMPAT_INFO"
	.align	4
        /*0000*/ 	.byte	0x02, 0x09, 0x00, 0x00, 0x02, 0x02, 0x01, 0x00, 0x02, 0x05, 0x05, 0x00, 0x03, 0x07, 0x01, 0x01
        /*0010*/ 	.byte	0x02, 0x03, 0x00, 0x00, 0x02, 0x06, 0x01, 0x00, 0x04, 0x0b, 0x08, 0x00, 0x09, 0x00, 0x00, 0x00
        /*0020*/ 	.byte	0x00, 0x00, 0x00, 0x00


//--------------------- .nv.info._Z9reductionPfS_i --------------------------
	.section	.nv.info._Z9reductionPfS_i,"",@"SHT_CUDA_INFO"
	.sectionflags	@""
	.align	4


	//----- nvinfo : EIATTR_CUDA_API_VERSION
	.align		4
        /*0000*/ 	.byte	0x04, 0x37
        /*0002*/ 	.short	(.L_7 - .L_6)
.L_6:
        /*0004*/ 	.word	0x00000082


	//----- nvinfo : EIATTR_KPARAM_INFO
	.align		4
.L_7:
        /*0008*/ 	.byte	0x04, 0x17
        /*000a*/ 	.short	(.L_9 - .L_8)
.L_8:
        /*000c*/ 	.word	0x00000000
        /*0010*/ 	.short	0x0002
        /*0012*/ 	.short	0x0010
        /*0014*/ 	.byte	0x00, 0xf0, 0x11, 0x00


	//----- nvinfo : EIATTR_KPARAM_INFO
	.align		4
.L_9:
        /*0018*/ 	.byte	0x04, 0x17
        /*001a*/ 	.short	(.L_11 - .L_10)
.L_10:
        /*001c*/ 	.word	0x00000000
        /*0020*/ 	.short	0x0001
        /*0022*/ 	.short	0x0008
        /*0024*/ 	.byte	0x00, 0xf5, 0x21, 0x00


	//----- nvinfo : EIATTR_KPARAM_INFO
	.align		4
.L_11:
        /*0028*/ 	.byte	0x04, 0x17
        /*002a*/ 	.short	(.L_13 - .L_12)
.L_12:
        /*002c*/ 	.word	0x00000000
        /*0030*/ 	.short	0x0000
        /*0032*/ 	.short	0x0000
        /*0034*/ 	.byte	0x00, 0xf5, 0x21, 0x00


	//----- nvinfo : EIATTR_SPARSE_MMA_MASK
	.align		4
.L_13:
        /*0038*/ 	.byte	0x03, 0x50
        /*003a*/ 	.short	0x0000


	//----- nvinfo : EIATTR_MAXREG_COUNT
	.align		4
        /*003c*/ 	.byte	0x03, 0x1b
        /*003e*/ 	.short	0x00ff


	//----- nvinfo : EIATTR_NUM_BARRIERS
	.align		4
        /*0040*/ 	.byte	0x02, 0x4c
        /*0042*/ 	.byte	0x01
	.zero		1


	//----- nvinfo : EIATTR_MERCURY_ISA_VERSION
	.align		4
        /*0044*/ 	.byte	0x03, 0x5f
        /*0046*/ 	.short	0x0101


	//----- nvinfo : EIATTR_VRC_CTA_INIT_COUNT
	.align		4
        /*0048*/ 	.byte	0x02, 0x4a
	.zero		1
	.zero		1


	//----- nvinfo : EIATTR_EXIT_INSTR_OFFSETS
	.align		4
        /*004c*/ 	.byte	0x04, 0x1c
        /*004e*/ 	.short	(.L_15 - .L_14)


	//   ....[0]....
.L_14:
        /*0050*/ 	.word	0x00000260


	//   ....[1]....
        /*0054*/ 	.word	0x000002e0


	//----- nvinfo : EIATTR_CBANK_PARAM_SIZE
	.align		4
.L_15:
        /*0058*/ 	.byte	0x03, 0x19
        /*005a*/ 	.short	0x0014


	//----- nvinfo : EIATTR_PARAM_CBANK
	.align		4
        /*005c*/ 	.byte	0x04, 0x0a
        /*005e*/ 	.short	(.L_17 - .L_16)
	.align		4
.L_16:
        /*0060*/ 	.word	index@(.nv.constant0._Z9reductionPfS_i)
        /*0064*/ 	.short	0x0380
        /*0066*/ 	.short	0x0014


	//----- nvinfo : EIATTR_SW_WAR
	.align		4
.L_17:
        /*0068*/ 	.byte	0x04, 0x36
        /*006a*/ 	.short	(.L_19 - .L_18)
.L_18:
        /*006c*/ 	.word	0x00000008
.L_19:


//--------------------- .nv.callgraph             --------------------------
	.section	.nv.callgraph,"",@"SHT_CUDA_CALLGRAPH"
	.align	4
	.sectionentsize	8
	.align		4
        /*0000*/ 	.word	0x00000000
	.align		4
        /*0004*/ 	.word	0xffffffff
	.align		4
        /*0008*/ 	.word	0x00000000
	.align		4
        /*000c*/ 	.word	0xfffffffe
	.align		4
        /*0010*/ 	.word	0x00000000
	.align		4
        /*0014*/ 	.word	0xfffffffd
	.align		4
        /*0018*/ 	.word	0x00000000
	.align		4
        /*001c*/ 	.word	0xfffffffc


//--------------------- .text._Z9reductionPfS_i   --------------------------
	.section	.text._Z9reductionPfS_i,"ax",@progbits
	.align	128
        .global         _Z9reductionPfS_i
        .type           _Z9reductionPfS_i,@function
        .size           _Z9reductionPfS_i,(.L_x_3 - _Z9reductionPfS_i)
        .other          _Z9reductionPfS_i,@"STO_CUDA_ENTRY STV_DEFAULT"
_Z9reductionPfS_i:
.text._Z9reductionPfS_i:
[----:B------:R-:W-:Y:S01]  /*0000*/  LDC R1, c[0x0][0x37c] ;  /* 0x0000df00ff017b82 */ /* 0x000fe20000000800 */
[----:B------:R-:W0:Y:S01]  /*0010*/  S2R R11, SR_CTAID.X ;  /* 0x00000000000b7919 */ /* 0x000e220000002500 */
[----:B------:R-:W0:Y:S01]  /*0020*/  LDCU UR8, c[0x0][0x360] ;  /* 0x00006c00ff0877ac */ /* 0x000e220008000800 */
[----:B------:R-:W1:Y:S01]  /*0030*/  S2R R9, SR_TID.X ;  /* 0x0000000000097919 */ /* 0x000e620000002100 */
[----:B------:R-:W2:Y:S01]  /*0040*/  LDCU UR4, c[0x0][0x390] ;  /* 0x00007200ff0477ac */ /* 0x000ea20008000800 */
[----:B------:R-:W3:Y:S01]  /*0050*/  LDCU.64 UR6, c[0x0][0x358] ;  /* 0x00006b00ff0677ac */ /* 0x000ee20008000a00 */
[----:B0-----:R-:W-:-:S04]  /*0060*/  IMAD R0, R11, UR8, RZ ;  /* 0x000000080b007c24 */ /* 0x001fc8000f8e02ff */
[----:B-1----:R-:W-:-:S05]  /*0070*/  IMAD R3, R0, 0x2, R9 ;  /* 0x0000000200037824 */ /* 0x002fca00078e0209 */
[----:B------:R-:W-:-:S04]  /*0080*/  IADD3 R7, PT, PT, R3, UR8, RZ ;  /* 0x0000000803077c10 */ /* 0x000fc8000fffe0ff */
[----:B--2---:R-:W-:-:S13]  /*0090*/  ISETP.GE.U32.AND P1, PT, R7, UR4, PT ;  /* 0x0000000407007c0c */ /* 0x004fda000bf26070 */
[----:B------:R-:W0:Y:S02]  /*00a0*/  @!P1 LDC.64 R4, c[0x0][0x380] ;  /* 0x0000e000ff049b82 */ /* 0x000e240000000a00 */
[----:B0-----:R-:W-:-:S04]  /*00b0*/  @!P1 IMAD.WIDE.U32 R2, R3, 0x4, R4 ;  /* 0x0000000403029825 */ /* 0x001fc800078e0004 */
[----:B------:R-:W-:Y:S02]  /*00c0*/  @!P1 IMAD.WIDE.U32 R4, R7, 0x4, R4 ;  /* 0x0000000407049825 */ /* 0x000fe400078e0004 */
[----:B---3--:R-:W2:Y:S04]  /*00d0*/  @!P1 LDG.E R2, desc[UR6][R2.64] ;  /* 0x0000000602029981 */ /* 0x008ea8000c1e1900 */
[----:B------:R-:W2:Y:S01]  /*00e0*/  @!P1 LDG.E R5, desc[UR6][R4.64] ;  /* 0x0000000604059981 */ /* 0x000ea2000c1e1900 */
[----:B------:R-:W0:Y:S01]  /*00f0*/  S2UR UR5, SR_CgaCtaId ;  /* 0x00000000000579c3 */ /* 0x000e220000008800 */
[----:B------:R-:W-:Y:S01]  /*0100*/  IMAD.U32 R6, RZ, RZ, UR8 ;  /* 0x00000008ff067e24 */ /* 0x000fe2000f8e00ff */
[----:B------:R-:W-:Y:S01]  /*0110*/  UMOV UR4, 0x400 ;  /* 0x0000040000047882 */ /* 0x000fe20000000000 */
[----:B------:R-:W-:-:S03]  /*0120*/  ISETP.NE.AND P0, PT, R9, RZ, PT ;  /* 0x000000ff0900720c */ /* 0x000fc60003f05270 */
[----:B------:R-:W-:Y:S01]  /*0130*/  ISETP.GE.U32.AND P2, PT, R6, 0x2, PT ;  /* 0x000000020600780c */ /* 0x000fe20003f46070 */
[----:B0-----:R-:W-:-:S06]  /*0140*/  ULEA UR4, UR5, UR4, 0x18 ;  /* 0x0000000405047291 */ /* 0x001fcc000f8ec0ff */
[----:B------:R-:W-:Y:S01]  /*0150*/  LEA R0, R9, UR4, 0x2 ;  /* 0x0000000409007c11 */ /* 0x000fe2000f8e10ff */
[----:B--2---:R-:W-:-:S05]  /*0160*/  @!P1 FADD R7, R2, R5 ;  /* 0x0000000502079221 */ /* 0x004fca0000000000 */
[----:B------:R0:W-:Y:S04]  /*0170*/  @!P1 STS [R0], R7 ;  /* 0x0000000700009388 */ /* 0x0001e80000000800 */
[----:B------:R0:W-:Y:S01]  /*0180*/  @P1 STS [R0], RZ ;  /* 0x000000ff00001388 */ /* 0x0001e20000000800 */
[----:B------:R-:W-:Y:S06]  /*0190*/  BAR.SYNC.DEFER_BLOCKING 0x0 ;  /* 0x0000000000007b1d */ /* 0x000fec0000010000 */
[----:B------:R-:W-:Y:S05]  /*01a0*/  @!P2 BRA `(.L_x_0) ;  /* 0x00000000002ca947 */ /* 0x000fea0003800000 */
.L_x_1:
[----:B------:R-:W-:-:S04]  /*01b0*/  SHF.R.U32.HI R4, RZ, 0x1, R6 ;  /* 0x00000001ff047819 */ /* 0x000fc80000011606 */
[----:B------:R-:W-:-:S13]  /*01c0*/  ISETP.GE.U32.AND P1, PT, R9, R4, PT ;  /* 0x000000040900720c */ /* 0x000fda0003f26070 */
[----:B------:R-:W-:Y:S01]  /*01d0*/  @!P1 LEA R2, R4, R0, 0x2 ;  /* 0x0000000004029211 */ /* 0x000fe200078e10ff */
[----:B------:R-:W-:Y:S05]  /*01e0*/  @!P1 LDS R3, [R0] ;  /* 0x0000000000039984 */ /* 0x000fea0000000800 */
[----:B------:R-:W1:Y:S02]  /*01f0*/  @!P1 LDS R2, [R2] ;  /* 0x0000000002029984 */ /* 0x000e640000000800 */
[----:B-1----:R-:W-:-:S05]  /*0200*/  @!P1 FADD R3, R2, R3 ;  /* 0x0000000302039221 */ /* 0x002fca0000000000 */
[----:B------:R1:W-:Y:S01]  /*0210*/  @!P1 STS [R0], R3 ;  /* 0x0000000300009388 */ /* 0x0003e20000000800 */
[----:B------:R-:W-:Y:S01]  /*0220*/  BAR.SYNC.DEFER_BLOCKING 0x0 ;  /* 0x0000000000007b1d */ /* 0x000fe20000010000 */
[----:B------:R-:W-:Y:S01]  /*0230*/  ISETP.GT.U32.AND P1, PT, R6, 0x3, PT ;  /* 0x000000030600780c */ /* 0x000fe20003f24070 */
[----:B------:R-:W-:-:S12]  /*0240*/  IMAD.MOV.U32 R6, RZ, RZ, R4 ;  /* 0x000000ffff067224 */ /* 0x000fd800078e0004 */
[----:B-1----:R-:W-:Y:S05]  /*0250*/  @P1 BRA `(.L_x_1) ;  /* 0xfffffffc00d41947 */ /* 0x002fea000383ffff */
.L_x_0:
[----:B------:R-:W-:Y:S05]  /*0260*/  @P0 EXIT ;  /* 0x000000000000094d */ /* 0x000fea0003800000 */
[----:B------:R-:W1:Y:S01]  /*0270*/  S2UR UR5, SR_CgaCtaId ;  /* 0x00000000000579c3 */ /* 0x000e620000008800 */
[----:B------:R-:W-:-:S07]  /*0280*/  UMOV UR4, 0x400 ;  /* 0x0000040000047882 */ /* 0x000fce0000000000 */
[----:B------:R-:W2:Y:S01]  /*0290*/  LDC.64 R2, c[0x0][0x388] ;  /* 0x0000e200ff027b82 */ /* 0x000ea20000000a00 */
[----:B-1----:R-:W-:Y:S01]  /*02a0*/  ULEA UR4, UR5, UR4, 0x18 ;  /* 0x0000000405047291 */ /* 0x002fe2000f8ec0ff */
[----:B--2---:R-:W-:-:S08]  /*02b0*/  IMAD.WIDE.U32 R2, R11, 0x4, R2 ;  /* 0x000000040b027825 */ /* 0x004fd000078e0002 */
[----:B------:R-:W1:Y:S04]  /*02c0*/  LDS R5, [UR4] ;  /* 0x00000004ff057984 */ /* 0x000e680008000800 */
[----:B-1----:R-:W-:Y:S01]  /*02d0*/  STG.E desc[UR6][R2.64], R5 ;  /* 0x0000000502007986 */ /* 0x002fe2000c101906 */
[----:B------:R-:W-:Y:S05]  /*02e0*/  EXIT ;  /* 0x000000000000794d */ /* 0x000fea0003800000 */
.L_x_2:
[----:B------:R-:W-:-:S00]  /*02f0*/  BRA `(.L_x_2) ;  /* 0xfffffffc00fc7947 */ /* 0x000fc0000383ffff */
[----:B------:R-:W-:-:S00]  /*0300*/  NOP ;  /* 0x0000000000007918 */ /* 0x000fc00000000000 */
[----:B------:R-:W-:-:S00]  /*0310*/  NOP ;  /* 0x0000000000007918 */ /* 0x000fc00000000000 */
[----:B------:R-:W-:-:S00]  /*0320*/  NOP ;  /* 0x0000000000007918 */ /* 0x000fc00000000000 */
[----:B------:R-:W-:-:S00]  /*0330*/  NOP ;  /* 0x0000000000007918 */ /* 0x000fc00000000000 */
[----:B------:R-:W-:-:S00]  /*0340*/  NOP ;  /* 0x0000000000007918 */ /* 0x000fc00000000000 */
[----:B------:R-:W-:-:S00]  /*0350*/  NOP ;  /* 0x0000000000007918 */ /* 0x000fc00000000000 */
[----:B------:R-:W-:-:S00]  /*0360*/  NOP ;  /* 0x0000000000007918 */ /* 0x000fc00000000000 */
[----:B------:R-:W-:-:S00]  /*0370*/  NOP ;  /* 0x0000000000007918 */ /* 0x000fc00000000000 */
.L_x_3:


//--------------------- .nv.shared._Z9reductionPfS_i --------------------------
	.section	.nv.shared._Z9reductionPfS_i,"aw",@nobits
	.sectionflags	@""
	.align	4
.nv.shared._Z9reductionPfS_i:
	.zero		1536


//--------------------- .nv.shared.reserved.0     --------------------------
	.section	.nv.shared.reserved.0,"aw",@nobits
	.weak		__nv_reservedSMEM_offset_0_alias
	.size		__nv_reservedSMEM_offset_0_alias, 0, 64
	.other		__nv_reservedSMEM_offset_0_alias,@"STO_CUDA_RESERVED_SHARED STV_DEFAULT"
__nv_reservedSMEM_offset_0_alias:
	.zero		0
	.zero		64


//--------------------- .nv.constant0._Z9reductionPfS_i --------------------------
	.section	.nv.constant0._Z9reductionPfS_i,"a",@progbits
	.sectionflags	@""
	.align	4
.nv.constant0._Z9reductionPfS_i:
	.zero		916


//--------------------- SYMBOLS --------------------------

	.type		.nv.reservedSmem.offset0,@object
	.size		.nv.reservedSmem.offset0,0x4
	.type		.nv.reservedSmem.cap,@object
	.size		.nv.reservedSmem.cap,0x4
